	.headerflags	@"EF_CUDA_TEXMODE_UNIFIED EF_CUDA_64BIT_ADDRESS EF_CUDA_ACCELERATORS EF_CUDA_SM90 EF_CUDA_VIRTUAL_SM(EF_CUDA_SM90)"
	.elftype	@"ET_EXEC"


//--------------------- .nv.info                  --------------------------
	.section	.nv.info,"",@"SHT_CUDA_INFO"
	.align	4


	//----- nvinfo : EIATTR_REGCOUNT
	.align		4
        /*0000*/ 	.byte	0x04, 0x2f
        /*0002*/ 	.short	(.L_2 - .L_1)
	.align		4
.L_1:
        /*0004*/ 	.word	index@(triton_poi_fused_convolution_tanh_26)
        /*0008*/ 	.word	0x00000020


	//----- nvinfo : EIATTR_MIN_STACK_SIZE
	.align		4
.L_2:
        /*000c*/ 	.byte	0x04, 0x12
        /*000e*/ 	.short	(.L_4 - .L_3)
	.align		4
.L_3:
        /*0010*/ 	.word	index@(triton_poi_fused_convolution_tanh_26)
        /*0014*/ 	.word	0x00000000


	//----- nvinfo : EIATTR_FRAME_SIZE
	.align		4
.L_4:
        /*0018*/ 	.byte	0x04, 0x11
        /*001a*/ 	.short	(.L_6 - .L_5)
	.align		4
.L_5:
        /*001c*/ 	.word	index@(triton_poi_fused_convolution_tanh_26)
        /*0020*/ 	.word	0x00000000


	//----- nvinfo : EIATTR_MIN_STACK_SIZE
	.align		4
.L_6:
        /*0024*/ 	.byte	0x04, 0x12
        /*0026*/ 	.short	(.L_8 - .L_7)
	.align		4
.L_7:
        /*0028*/ 	.word	index@(triton_poi_fused_convolution_tanh_26)
        /*002c*/ 	.word	0x00000000
.L_8:


//--------------------- .nv.info.triton_poi_fused_convolution_tanh_26 --------------------------
	.section	.nv.info.triton_poi_fused_convolution_tanh_26,"",@"SHT_CUDA_INFO"
	.sectionflags	@""
	.align	4


	//----- nvinfo : EIATTR_CUDA_API_VERSION
	.align		4
        /*0000*/ 	.byte	0x04, 0x37
        /*0002*/ 	.short	(.L_10 - .L_9)
.L_9:
        /*0004*/ 	.word	0x0000007c


	//----- nvinfo : EIATTR_KPARAM_INFO
	.align		4
.L_10:
        /*0008*/ 	.byte	0x04, 0x17
        /*000a*/ 	.short	(.L_12 - .L_11)
.L_11:
        /*000c*/ 	.word	0x00000000
        /*0010*/ 	.short	0x0004
        /*0012*/ 	.short	0x001c
        /*0014*/ 	.byte	0x00, 0xf0, 0x11, 0x00


	//----- nvinfo : EIATTR_KPARAM_INFO
	.align		4
.L_12:
        /*0018*/ 	.byte	0x04, 0x17
        /*001a*/ 	.short	(.L_14 - .L_13)
.L_13:
        /*001c*/ 	.word	0x00000000
        /*0020*/ 	.short	0x0003
        /*0022*/ 	.short	0x0018
        /*0024*/ 	.byte	0x00, 0xf0, 0x11, 0x00


	//----- nvinfo : EIATTR_KPARAM_INFO
	.align		4
.L_14:
        /*0028*/ 	.byte	0x04, 0x17
        /*002a*/ 	.short	(.L_16 - .L_15)
.L_15:
        /*002c*/ 	.word	0x00000000
        /*0030*/ 	.short	0x0002
        /*0032*/ 	.short	0x0010
        /*0034*/ 	.byte	0x00, 0xf4, 0x21, 0x00


	//----- nvinfo : EIATTR_KPARAM_INFO
	.align		4
.L_16:
        /*0038*/ 	.byte	0x04, 0x17
        /*003a*/ 	.short	(.L_18 - .L_17)
.L_17:
        /*003c*/ 	.word	0x00000000
        /*0040*/ 	.short	0x0001
        /*0042*/ 	.short	0x0008
        /*0044*/ 	.byte	0x00, 0xf4, 0x21, 0x00


	//----- nvinfo : EIATTR_KPARAM_INFO
	.align		4
.L_18:
        /*0048*/ 	.byte	0x04, 0x17
        /*004a*/ 	.short	(.L_20 - .L_19)
.L_19:
        /*004c*/ 	.word	0x00000000
        /*0050*/ 	.short	0x0000
        /*0052*/ 	.short	0x0000
        /*0054*/ 	.byte	0x00, 0xf4, 0x21, 0x00


	//----- nvinfo : EIATTR_SPARSE_MMA_MASK
	.align		4
.L_20:
        /*0058*/ 	.byte	0x03, 0x50
        /*005a*/ 	.short	0x0000


	//----- nvinfo : EIATTR_MAXREG_COUNT
	.align		4
        /*005c*/ 	.byte	0x03, 0x1b
        /*005e*/ 	.short	0x00ff


	//----- nvinfo : EIATTR_EXIT_INSTR_OFFSETS
	.align		4
        /*0060*/ 	.byte	0x04, 0x1c
        /*0062*/ 	.short	(.L_22 - .L_21)


	//   ....[0]....
.L_21:
        /*0064*/ 	.word	0x00001f20


	//   ....[1]....
        /*0068*/ 	.word	0x00001f40


	//----- nvinfo : EIATTR_REQNTID
	.align		4
.L_22:
        /*006c*/ 	.byte	0x04, 0x10
        /*006e*/ 	.short	(.L_24 - .L_23)
.L_23:
        /*0070*/ 	.word	0x00000100
        /*0074*/ 	.word	0x00000001
        /*0078*/ 	.word	0x00000001


	//----- nvinfo : EIATTR_CRS_STACK_SIZE
	.align		4
.L_24:
        /*007c*/ 	.byte	0x04, 0x1e
        /*007e*/ 	.short	(.L_26 - .L_25)
.L_25:
        /*0080*/ 	.word	0x00000000


	//----- nvinfo : EIATTR_CBANK_PARAM_SIZE
	.align		4
.L_26:
        /*0084*/ 	.byte	0x03, 0x19
        /*0086*/ 	.short	0x0020


	//----- nvinfo : EIATTR_PARAM_CBANK
	.align		4
        /*0088*/ 	.byte	0x04, 0x0a
        /*008a*/ 	.short	(.L_28 - .L_27)
	.align		4
.L_27:
        /*008c*/ 	.word	index@(.nv.constant0.triton_poi_fused_convolution_tanh_26)
        /*0090*/ 	.short	0x0210
        /*0092*/ 	.short	0x0020


	//----- nvinfo : EIATTR_SW_WAR
	.align		4
.L_28:
        /*0094*/ 	.byte	0x04, 0x36
        /*0096*/ 	.short	(.L_30 - .L_29)
.L_29:
        /*0098*/ 	.word	0x00000008
.L_30:


//--------------------- .nv.callgraph             --------------------------
	.section	.nv.callgraph,"",@"SHT_CUDA_CALLGRAPH"
	.align	4
	.sectionentsize	8
	.align		4
        /*0000*/ 	.word	0x00000000
	.align		4
        /*0004*/ 	.word	0xffffffff
	.align		4
        /*0008*/ 	.word	0x00000000
	.align		4
        /*000c*/ 	.word	0xfffffffe
	.align		4
        /*0010*/ 	.word	0x00000000
	.align		4
        /*0014*/ 	.word	0xfffffffd
	.align		4
        /*0018*/ 	.word	0x00000000
	.align		4
        /*001c*/ 	.word	0xfffffffc


//--------------------- .nv.constant4             --------------------------
	.section	.nv.constant4,"a",@progbits
	.align	8
	.align		8
.nv.constant4:
        /*0000*/ 	.dword	_$_str


//--------------------- .text.triton_poi_fused_convolution_tanh_26 --------------------------
	.section	.text.triton_poi_fused_convolution_tanh_26,"ax",@progbits
	.align	128
        .global         triton_poi_fused_convolution_tanh_26
        .type           triton_poi_fused_convolution_tanh_26,@function
        .size           triton_poi_fused_convolution_tanh_26,(.L_x_46 - triton_poi_fused_convolution_tanh_26)
        .other          triton_poi_fused_convolution_tanh_26,@"STO_CUDA_ENTRY STV_DEFAULT"
triton_poi_fused_convolution_tanh_26:
.text.triton_poi_fused_convolution_tanh_26:
[----:B------:R-:W0:Y:S01]  /*0000*/  LDC R1, c[0x0][0x28] ;  /* 0x00000a00ff017b82 */ /* 0x000e220000000800 */
[----:B------:R-:W1:Y:S07]  /*0010*/  S2R R2, SR_TID.X ;  /* 0x0000000000027919 */ /* 0x000e6e0000002100 */
[----:B------:R-:W2:Y:S01]  /*0020*/  S2UR UR4, SR_CTAID.Y ;  /* 0x00000000000479c3 */ /* 0x000ea20000002600 */
[----:B------:R-:W-:Y:S01]  /*0030*/  CS2R R26, SRZ ;  /* 0x00000000001a7805 */ /* 0x000fe2000001ff00 */
[----:B------:R-:W-:Y:S01]  /*0040*/  ULDC.64 UR6, c[0x0][0x208] ;  /* 0x0000820000067ab9 */ /* 0x000fe20000000a00 */
[----:B------:R-:W3:Y:S01]  /*0050*/  S2R R5, SR_CTAID.X ;  /* 0x0000000000057919 */ /* 0x000ee20000002500 */
[----:B------:R-:W-:-:S04]  /*0060*/  CS2R R24, SRZ ;  /* 0x0000000000187805 */ /* 0x000fc8000001ff00 */
[----:B------:R-:W4:Y:S01]  /*0070*/  LDC.64 R22, c[0x0][0x210] ;  /* 0x00008400ff167b82 */ /* 0x000f220000000a00 */
[----:B--2---:R-:W-:Y:S01]  /*0080*/  USHF.L.U32 UR4, UR4, 0x4, URZ ;  /* 0x0000000404047899 */ /* 0x004fe2000800063f */
[----:B-1----:R-:W-:Y:S02]  /*0090*/  SHF.R.U32.HI R0, RZ, 0x6, R2 ;  /* 0x00000006ff007819 */ /* 0x002fe40000011602 */
[----:B------:R-:W-:Y:S02]  /*00a0*/  SHF.L.U32 R2, R2, 0x2, RZ ;  /* 0x0000000202027819 */ /* 0x000fe400000006ff */
[----:B------:R-:W-:Y:S02]  /*00b0*/  SGXT.U32 R0, R0, 0x2 ;  /* 0x000000020000781a */ /* 0x000fe40000000000 */
[----:B------:R-:W-:Y:S02]  /*00c0*/  LOP3.LUT R2, R2, 0xfc, RZ, 0xc0, !PT ;  /* 0x000000fc02027812 */ /* 0x000fe400078ec0ff */
[----:B------:R-:W-:-:S02]  /*00d0*/  LOP3.LUT R0, R0, UR4, RZ, 0xfc, !PT ;  /* 0x0000000400007c12 */ /* 0x000fc4000f8efcff */
[----:B---3--:R-:W-:Y:S02]  /*00e0*/  LEA R2, R5, R2, 0x8 ;  /* 0x0000000205027211 */ /* 0x008fe400078e40ff */
[C---:B------:R-:W-:Y:S01]  /*00f0*/  LOP3.LUT R20, R0.reuse, 0x8, RZ, 0xfc, !PT ;  /* 0x0000000800147812 */ /* 0x040fe200078efcff */
[----:B------:R-:W-:Y:S01]  /*0100*/  IMAD.HI R3, R0, 0x55555556, RZ ;  /* 0x5555555600037827 */ /* 0x000fe200078e02ff */
[----:B------:R-:W-:Y:S02]  /*0110*/  LEA R7, R2, R2, 0x1 ;  /* 0x0000000202077211 */ /* 0x000fe400078e08ff */
[C---:B------:R-:W-:Y:S02]  /*0120*/  ISETP.GE.AND P0, PT, R0.reuse, 0xc, PT ;  /* 0x0000000c0000780c */ /* 0x040fe40003f06270 */
[----:B------:R-:W-:Y:S02]  /*0130*/  LEA.HI R13, R3, R3, RZ, 0x1 ;  /* 0x00000003030d7211 */ /* 0x000fe400078f08ff */
[----:B------:R-:W-:Y:S01]  /*0140*/  LOP3.LUT R3, R0, 0x4, RZ, 0xfc, !PT ;  /* 0x0000000400037812 */ /* 0x000fe200078efcff */
[----:B------:R-:W-:Y:S01]  /*0150*/  IMAD.HI R12, R20, 0x55555556, RZ ;  /* 0x55555556140c7827 */ /* 0x000fe200078e02ff */
[----:B------:R-:W-:-:S02]  /*0160*/  IADD3 R16, R7, 0x3, RZ ;  /* 0x0000000307107810 */ /* 0x000fc40007ffe0ff */
[----:B------:R-:W-:Y:S01]  /*0170*/  IADD3 R17, R7, 0x6, RZ ;  /* 0x0000000607117810 */ /* 0x000fe20007ffe0ff */
[----:B------:R-:W-:-:S04]  /*0180*/  IMAD R4, R13, -0x3, R0 ;  /* 0xfffffffd0d047824 */ /* 0x000fc800078e0200 */
[----:B------:R-:W-:Y:S02]  /*0190*/  IMAD R13, R13, 0x30000, R4 ;  /* 0x000300000d0d7824 */ /* 0x000fe400078e0204 */
[----:B------:R-:W-:Y:S01]  /*01a0*/  IMAD.HI R4, R3, 0x55555556, RZ ;  /* 0x5555555603047827 */ /* 0x000fe200078e02ff */
[----:B------:R-:W-:Y:S02]  /*01b0*/  LEA.HI R19, R12, R12, RZ, 0x1 ;  /* 0x0000000c0c137211 */ /* 0x000fe400078f08ff */
[----:B------:R-:W-:Y:S01]  /*01c0*/  IADD3 R9, R16, R13, RZ ;  /* 0x0000000d10097210 */ /* 0x000fe20007ffe0ff */
[----:B------:R-:W-:Y:S01]  /*01d0*/  IMAD R5, R2, 0x3, R13 ;  /* 0x0000000302057824 */ /* 0x000fe200078e020d */
[----:B------:R-:W-:Y:S02]  /*01e0*/  LEA.HI R6, R4, R4, RZ, 0x1 ;  /* 0x0000000404067211 */ /* 0x000fe400078f08ff */
[----:B------:R-:W-:Y:S01]  /*01f0*/  IADD3 R11, R17, R13, RZ ;  /* 0x0000000d110b7210 */ /* 0x000fe20007ffe0ff */
[----:B----4-:R-:W-:-:S04]  /*0200*/  IMAD.WIDE R4, R5, 0x4, R22 ;  /* 0x0000000405047825 */ /* 0x010fc800078e0216 */
[C---:B------:R-:W-:Y:S01]  /*0210*/  IMAD R15, R6.reuse, -0x3, R3 ;  /* 0xfffffffd060f7824 */ /* 0x040fe200078e0203 */
[----:B------:R-:W-:Y:S01]  /*0220*/  ISETP.GE.AND P1, PT, R3, 0xc, PT ;  /* 0x0000000c0300780c */ /* 0x000fe20003f26270 */
[----:B------:R-:W-:Y:S01]  /*0230*/  IMAD.WIDE R8, R9, 0x4, R22 ;  /* 0x0000000409087825 */ /* 0x000fe200078e0216 */
[----:B------:R1:W2:Y:S03]  /*0240*/  @!P0 LDG.E.EL R27, desc[UR6][R4.64] ;  /* 0x00000006041b8981 */ /* 0x0002a6000c2e1900 */
[----:B------:R-:W-:Y:S01]  /*0250*/  IMAD R15, R6, 0x30000, R15 ;  /* 0x00030000060f7824 */ /* 0x000fe200078e020f */
[----:B------:R-:W-:Y:S01]  /*0260*/  IADD3 R6, R7, 0x9, RZ ;  /* 0x0000000907067810 */ /* 0x000fe20007ffe0ff */
[----:B------:R-:W-:Y:S01]  /*0270*/  IMAD.WIDE R10, R11, 0x4, R22 ;  /* 0x000000040b0a7825 */ /* 0x000fe200078e0216 */
[----:B------:R-:W-:Y:S01]  /*0280*/  HFMA2.MMA R7, -RZ, RZ, 0, 0 ;  /* 0x00000000ff077435 */ /* 0x000fe200000001ff */
[----:B------:R3:W4:Y:S01]  /*0290*/  @!P0 LDG.E.EL R25, desc[UR6][R8.64] ;  /* 0x0000000608198981 */ /* 0x000722000c2e1900 */
[----:B------:R-:W-:Y:S01]  /*02a0*/  IADD3 R13, R6, R13, RZ ;  /* 0x0000000d060d7210 */ /* 0x000fe20007ffe0ff */
[C---:B------:R-:W-:Y:S01]  /*02b0*/  IMAD R14, R19.reuse, -0x3, R20 ;  /* 0xfffffffd130e7824 */ /* 0x040fe200078e0214 */
[----:B-1----:R-:W-:Y:S01]  /*02c0*/  IADD3 R5, R16, R15, RZ ;  /* 0x0000000f10057210 */ /* 0x002fe20007ffe0ff */
[----:B------:R-:W-:Y:S01]  /*02d0*/  IMAD R21, R2, 0x3, R15 ;  /* 0x0000000302157824 */ /* 0x000fe200078e020f */
[----:B------:R1:W2:Y:S01]  /*02e0*/  @!P0 LDG.E.EL R26, desc[UR6][R10.64] ;  /* 0x000000060a1a8981 */ /* 0x0002a2000c2e1900 */
[----:B------:R-:W-:Y:S01]  /*02f0*/  IMAD R14, R19, 0x30000, R14 ;  /* 0x00030000130e7824 */ /* 0x000fe200078e020e */
[----:B------:R-:W-:Y:S01]  /*0300*/  ISETP.GE.AND P2, PT, R20, 0xc, PT ;  /* 0x0000000c1400780c */ /* 0x000fe20003f46270 */
[----:B------:R-:W-:Y:S01]  /*0310*/  IMAD.WIDE R12, R13, 0x4, R22 ;  /* 0x000000040d0c7825 */ /* 0x000fe200078e0216 */
[----:B------:R-:W-:-:S02]  /*0320*/  IADD3 R19, R17, R15, RZ ;  /* 0x0000000f11137210 */ /* 0x000fc40007ffe0ff */
[----:B---3--:R-:W-:Y:S02]  /*0330*/  CS2R R8, SRZ ;  /* 0x0000000000087805 */ /* 0x008fe4000001ff00 */
[----:B------:R-:W-:Y:S01]  /*0340*/  IADD3 R15, R6, R15, RZ ;  /* 0x0000000f060f7210 */ /* 0x000fe20007ffe0ff */
[--C-:B------:R-:W-:Y:S01]  /*0350*/  IMAD.WIDE R4, R5, 0x4, R22.reuse ;  /* 0x0000000405047825 */ /* 0x100fe200078e0216 */
[----:B------:R3:W5:Y:S03]  /*0360*/  @!P0 LDG.E.EL R24, desc[UR6][R12.64] ;  /* 0x000000060c188981 */ /* 0x000766000c2e1900 */
[----:B-1----:R-:W-:Y:S01]  /*0370*/  IMAD.WIDE R10, R21, 0x4, R22 ;  /* 0x00000004150a7825 */ /* 0x002fe200078e0216 */
[----:B------:R1:W5:Y:S03]  /*0380*/  @!P1 LDG.E.EL R8, desc[UR6][R4.64] ;  /* 0x0000000604089981 */ /* 0x000366000c2e1900 */
[----:B------:R-:W-:Y:S01]  /*0390*/  IMAD R21, R2, 0x3, R14 ;  /* 0x0000000302157824 */ /* 0x000fe200078e020e */
[----:B------:R1:W5:Y:S01]  /*03a0*/  @!P1 LDG.E.EL R7, desc[UR6][R10.64] ;  /* 0x000000060a079981 */ /* 0x000362000c2e1900 */
[----:B---3--:R-:W-:Y:S01]  /*03b0*/  IMAD.WIDE R12, R15, 0x4, R22 ;  /* 0x000000040f0c7825 */ /* 0x008fe200078e0216 */
[----:B------:R-:W-:-:S03]  /*03c0*/  IADD3 R15, R16, R14, RZ ;  /* 0x0000000e100f7210 */ /* 0x000fc60007ffe0ff */
[--C-:B-1----:R-:W-:Y:S01]  /*03d0*/  IMAD.WIDE R4, R21, 0x4, R22.reuse ;  /* 0x0000000415047825 */ /* 0x102fe200078e0216 */
[----:B------:R-:W-:Y:S02]  /*03e0*/  LOP3.LUT R21, R0, 0xc, RZ, 0xfc, !PT ;  /* 0x0000000c00157812 */ /* 0x000fe400078efcff */
[----:B0-----:R-:W-:Y:S01]  /*03f0*/  CS2R R10, SRZ ;  /* 0x00000000000a7805 */ /* 0x001fe2000001ff00 */
[----:B------:R-:W-:-:S05]  /*0400*/  IMAD.WIDE R18, R19, 0x4, R22 ;  /* 0x0000000413127825 */ /* 0x000fca00078e0216 */
[----:B------:R0:W5:Y:S01]  /*0410*/  @!P2 LDG.E.EL R11, desc[UR6][R4.64] ;  /* 0x00000006040ba981 */ /* 0x000162000c2e1900 */
[----:B------:R-:W-:-:S03]  /*0420*/  IADD3 R29, R17, R14, RZ ;  /* 0x0000000e111d7210 */ /* 0x000fc60007ffe0ff */
[----:B------:R1:W5:Y:S04]  /*0430*/  @!P1 LDG.E.EL R10, desc[UR6][R12.64] ;  /* 0x000000060c0a9981 */ /* 0x000368000c2e1900 */
[----:B------:R3:W5:Y:S01]  /*0440*/  @!P1 LDG.E.EL R9, desc[UR6][R18.64] ;  /* 0x0000000612099981 */ /* 0x000762000c2e1900 */
[----:B0-----:R-:W-:-:S04]  /*0450*/  IMAD.WIDE R4, R15, 0x4, R22 ;  /* 0x000000040f047825 */ /* 0x001fc800078e0216 */
[----:B------:R-:W-:Y:S01]  /*0460*/  IMAD.HI R15, R21, 0x55555556, RZ ;  /* 0x55555556150f7827 */ /* 0x000fe200078e02ff */
[----:B-1----:R-:W-:-:S04]  /*0470*/  CS2R R12, SRZ ;  /* 0x00000000000c7805 */ /* 0x002fc8000001ff00 */
[----:B---3--:R-:W-:Y:S02]  /*0480*/  LEA.HI R18, R15, R15, RZ, 0x1 ;  /* 0x0000000f0f127211 */ /* 0x008fe400078f08ff */
[----:B------:R0:W5:Y:S01]  /*0490*/  @!P2 LDG.E.EL R12, desc[UR6][R4.64] ;  /* 0x00000006040ca981 */ /* 0x000162000c2e1900 */
[----:B------:R-:W-:Y:S02]  /*04a0*/  IADD3 R19, R6, R14, RZ ;  /* 0x0000000e06137210 */ /* 0x000fe40007ffe0ff */
[----:B------:R-:W-:Y:S01]  /*04b0*/  IMAD R15, R18, -0x3, R21 ;  /* 0xfffffffd120f7824 */ /* 0x000fe200078e0215 */
[----:B------:R-:W-:Y:S01]  /*04c0*/  ISETP.LE.AND P3, PT, RZ, UR4, PT ;  /* 0x00000004ff007c0c */ /* 0x000fe2000bf63270 */
[----:B0-----:R-:W-:-:S04]  /*04d0*/  IMAD.WIDE R4, R29, 0x4, R22 ;  /* 0x000000041d047825 */ /* 0x001fc800078e0216 */
[----:B------:R-:W-:Y:S01]  /*04e0*/  IMAD R18, R18, 0x30000, R15 ;  /* 0x0003000012127824 */ /* 0x000fe200078e020f */
[----:B------:R0:W5:Y:S01]  /*04f0*/  @!P2 LDG.E.EL R13, desc[UR6][R4.64] ;  /* 0x00000006040da981 */ /* 0x000162000c2e1900 */
[----:B------:R-:W-:Y:S01]  /*0500*/  CS2R R14, SRZ ;  /* 0x00000000000e7805 */ /* 0x000fe2000001ff00 */
[----:B0-----:R-:W-:-:S04]  /*0510*/  IMAD.WIDE R4, R19, 0x4, R22 ;  /* 0x0000000413047825 */ /* 0x001fc800078e0216 */
[----:B------:R-:W-:Y:S01]  /*0520*/  IMAD R19, R2, 0x3, R18 ;  /* 0x0000000302137824 */ /* 0x000fe200078e0212 */
[----:B------:R0:W5:Y:S03]  /*0530*/  @!P2 LDG.E.EL R14, desc[UR6][R4.64] ;  /* 0x00000006040ea981 */ /* 0x000166000c2e1900 */
[--C-:B0-----:R-:W-:Y:S01]  /*0540*/  IMAD.WIDE R4, R19, 0x4, R22.reuse ;  /* 0x0000000413047825 */ /* 0x101fe200078e0216 */
[----:B------:R-:W-:Y:S02]  /*0550*/  IADD3 R19, R16, R18, RZ ;  /* 0x0000001210137210 */ /* 0x000fe40007ffe0ff */
[----:B------:R-:W-:Y:S02]  /*0560*/  MOV R16, RZ ;  /* 0x000000ff00107202 */ /* 0x000fe40000000f00 */
[----:B------:R0:W5:Y:S02]  /*0570*/  @!P3 LDG.E.EL R15, desc[UR6][R4.64] ;  /* 0x00000006040fb981 */ /* 0x000164000c2e1900 */
[----:B0-----:R-:W-:Y:S01]  /*0580*/  IMAD.WIDE R4, R19, 0x4, R22 ;  /* 0x0000000413047825 */ /* 0x001fe200078e0216 */
[----:B------:R-:W-:Y:S01]  /*0590*/  IADD3 R19, R17, R18, RZ ;  /* 0x0000001211137210 */ /* 0x000fe20007ffe0ff */
[----:B------:R-:W-:-:S03]  /*05a0*/  HFMA2.MMA R17, -RZ, RZ, 0, 0 ;  /* 0x00000000ff117435 */ /* 0x000fc600000001ff */
[----:B------:R0:W5:Y:S02]  /*05b0*/  @!P3 LDG.E.EL R16, desc[UR6][R4.64] ;  /* 0x000000060410b981 */ /* 0x000164000c2e1900 */
[----:B0-----:R-:W-:-:S05]  /*05c0*/  IMAD.WIDE R4, R19, 0x4, R22 ;  /* 0x0000000413047825 */ /* 0x001fca00078e0216 */
[----:B------:R0:W5:Y:S01]  /*05d0*/  @!P3 LDG.E.EL R17, desc[UR6][R4.64] ;  /* 0x000000060411b981 */ /* 0x000162000c2e1900 */
[----:B------:R-:W-:Y:S01]  /*05e0*/  IADD3 R19, R6, R18, RZ ;  /* 0x0000001206137210 */ /* 0x000fe20007ffe0ff */
[----:B0-----:R-:W0:Y:S01]  /*05f0*/  LDC.64 R4, c[0x0][0x218] ;  /* 0x00008600ff047b82 */ /* 0x001e220000000a00 */
[----:B------:R-:W-:Y:S01]  /*0600*/  IMAD.HI R6, R0, 0x55555556, RZ ;  /* 0x5555555600067827 */ /* 0x000fe200078e02ff */
[----:B------:R-:W-:-:S03]  /*0610*/  MOV R18, RZ ;  /* 0x000000ff00127202 */ /* 0x000fc60000000f00 */
[----:B------:R-:W-:Y:S01]  /*0620*/  IMAD.WIDE R22, R19, 0x4, R22 ;  /* 0x0000000413167825 */ /* 0x000fe200078e0216 */
[----:B------:R-:W-:Y:S01]  /*0630*/  LEA.HI R19, R6, R6, RZ, 0x1 ;  /* 0x0000000606137211 */ /* 0x000fe200078f08ff */
[----:B------:R-:W-:-:S03]  /*0640*/  HFMA2.MMA R6, -RZ, RZ, 0, 0 ;  /* 0x00000000ff067435 */ /* 0x000fc600000001ff */
[----:B------:R0:W5:Y:S01]  /*0650*/  @!P3 LDG.E.EL R18, desc[UR6][R22.64] ;  /* 0x000000061612b981 */ /* 0x000162000c2e1900 */
[----:B------:R-:W-:-:S04]  /*0660*/  IMAD R19, R19, -0x3, R0 ;  /* 0xfffffffd13137824 */ /* 0x000fc800078e0200 */
[----:B0-----:R-:W-:-:S05]  /*0670*/  IMAD.WIDE R22, R19, 0x4, R4 ;  /* 0x0000000413167825 */ /* 0x001fca00078e0204 */
[----:B------:R0:W2:Y:S01]  /*0680*/  @!P0 LDG.E.EL R6, desc[UR6][R22.64] ;  /* 0x0000000616068981 */ /* 0x0000a2000c2e1900 */
[----:B------:R-:W-:-:S05]  /*0690*/  IMAD.HI R19, R3, 0x55555556, RZ ;  /* 0x5555555603137827 */ /* 0x000fca00078e02ff */
[----:B------:R-:W-:Y:S01]  /*06a0*/  LEA.HI R28, R19, R19, RZ, 0x1 ;  /* 0x00000013131c7211 */ /* 0x000fe200078f08ff */
[----:B------:R-:W-:-:S04]  /*06b0*/  IMAD.HI R19, R20, 0x55555556, RZ ;  /* 0x5555555614137827 */ /* 0x000fc800078e02ff */
[----:B------:R-:W-:Y:S01]  /*06c0*/  IMAD R29, R28, -0x3, R3 ;  /* 0xfffffffd1c1d7824 */ /* 0x000fe200078e0203 */
[----:B------:R-:W-:Y:S02]  /*06d0*/  LEA.HI R19, R19, R19, RZ, 0x1 ;  /* 0x0000001313137211 */ /* 0x000fe400078f08ff */
[----:B0-----:R-:W-:Y:S01]  /*06e0*/  CS2R R22, SRZ ;  /* 0x0000000000167805 */ /* 0x001fe2000001ff00 */
[----:B------:R-:W-:-:S04]  /*06f0*/  IMAD.WIDE R28, R29, 0x4, R4 ;  /* 0x000000041d1c7825 */ /* 0x000fc800078e0204 */
[----:B------:R-:W-:Y:S01]  /*0700*/  IMAD R19, R19, -0x3, R20 ;  /* 0xfffffffd13137824 */ /* 0x000fe200078e0214 */
[----:B------:R0:W5:Y:S03]  /*0710*/  @!P1 LDG.E.EL R23, desc[UR6][R28.64] ;  /* 0x000000061c179981 */ /* 0x000166000c2e1900 */
[----:B0-----:R-:W-:-:S04]  /*0720*/  IMAD.WIDE R28, R19, 0x4, R4 ;  /* 0x00000004131c7825 */ /* 0x001fc800078e0204 */
[----:B------:R-:W-:Y:S01]  /*0730*/  IMAD.HI R19, R21, 0x55555556, RZ ;  /* 0x5555555615137827 */ /* 0x000fe200078e02ff */
[----:B------:R-:W5:Y:S04]  /*0740*/  @!P2 LDG.E.EL R22, desc[UR6][R28.64] ;  /* 0x000000061c16a981 */ /* 0x000f68000c2e1900 */
[----:B------:R-:W-:-:S05]  /*0750*/  LEA.HI R19, R19, R19, RZ, 0x1 ;  /* 0x0000001313137211 */ /* 0x000fca00078f08ff */
[----:B------:R-:W-:-:S04]  /*0760*/  IMAD R19, R19, -0x3, R21 ;  /* 0xfffffffd13137824 */ /* 0x000fc800078e0215 */
[----:B------:R-:W-:Y:S01]  /*0770*/  IMAD.WIDE R4, R19, 0x4, R4 ;  /* 0x0000000413047825 */ /* 0x000fe200078e0204 */
[----:B------:R-:W-:-:S06]  /*0780*/  MOV R19, RZ ;  /* 0x000000ff00137202 */ /* 0x000fcc0000000f00 */
[----:B------:R0:W5:Y:S01]  /*0790*/  @!P3 LDG.E.EL R19, desc[UR6][R4.64] ;  /* 0x000000060413b981 */ /* 0x000162000c2e1900 */
[----:B------:R-:W-:Y:S01]  /*07a0*/  BSSY B0, `(.L_x_0) ;  /* 0x000002a000007945 */ /* 0x000fe20003800000 */
[----:B--2---:R-:W-:-:S04]  /*07b0*/  FADD R27, R6, R27 ;  /* 0x0000001b061b7221 */ /* 0x004fc80000000000 */
[----:B0-----:R-:W-:-:S05]  /*07c0*/  FADD.FTZ R4, |R27|, -RZ ;  /* 0x800000ff1b047221 */ /* 0x001fca0000010200 */
[----:B------:R-:W-:-:S13]  /*07d0*/  FSETP.GE.AND P5, PT, R4, 0.60000002384185791016, PT ;  /* 0x3f19999a0400780b */ /* 0x000fda0003fa6000 */
[----:B------:R-:W-:-:S06]  /*07e0*/  @P5 FMUL R29, R4, 2.8853900432586669922 ;  /* 0x4038aa3b041d5820 */ /* 0x000fcc0000400000 */
[----:B------:R-:W0:Y:S01]  /*07f0*/  @P5 MUFU.EX2 R29, R29 ;  /* 0x0000001d001d5308 */ /* 0x000e220000000800 */
[----:B------:R-:W-:Y:S01]  /*0800*/  @P5 MOV R5, 0x3f800000 ;  /* 0x3f80000000055802 */ /* 0x000fe20000000f00 */
[----:B0-----:R-:W-:-:S06]  /*0810*/  @P5 FADD R29, R29, 1 ;  /* 0x3f8000001d1d5421 */ /* 0x001fcc0000000000 */
[----:B------:R-:W0:Y:S01]  /*0820*/  @P5 MUFU.RCP R28, R29 ;  /* 0x0000001d001c5308 */ /* 0x000e220000001000 */
[----:B------:R-:W-:Y:S02]  /*0830*/  @P5 FSETP.GE.AND P4, PT, R4, 9.010913848876953125, PT ;  /* 0x41102cb40400580b */ /* 0x000fe40003f86000 */
[----:B------:R-:W-:Y:S01]  /*0840*/  @!P5 MOV R4, 0x3c80f082 ;  /* 0x3c80f0820004d802 */ /* 0x000fe20000000f00 */
[----:B0-----:R-:W-:Y:S01]  /*0850*/  @P5 FFMA.FTZ R28, R28, -2, R5 ;  /* 0xc00000001c1c5823 */ /* 0x001fe20000010005 */
[----:B------:R-:W-:-:S04]  /*0860*/  @!P5 FMUL R5, R27, R27 ;  /* 0x0000001b1b05d220 */ /* 0x000fc80000400000 */
[----:B------:R-:W-:-:S04]  /*0870*/  @!P5 FFMA.FTZ R4, R5, R4, -0.052303962409496307373 ;  /* 0xbd563cae0504d423 */ /* 0x000fc80000010004 */
[----:B------:R-:W-:Y:S01]  /*0880*/  @!P5 FFMA.FTZ R4, R5, R4, 0.1331529766321182251 ;  /* 0x3e0859410504d423 */ /* 0x000fe20000010004 */
[----:B----4-:R-:W-:-:S03]  /*0890*/  FADD R25, R6, R25 ;  /* 0x0000001906197221 */ /* 0x010fc60000000000 */
[----:B------:R-:W-:Y:S01]  /*08a0*/  @!P5 FFMA.FTZ R4, R5, R4, -0.33332768082618713379 ;  /* 0xbeaaa9ed0504d423 */ /* 0x000fe20000010004 */
[----:B------:R-:W-:-:S03]  /*08b0*/  @P5 FSEL R29, R28, 1, !P4 ;  /* 0x3f8000001c1d5808 */ /* 0x000fc60006000000 */
[----:B------:R-:W-:Y:S01]  /*08c0*/  @!P5 FFMA.FTZ R28, R5, R4, RZ ;  /* 0x00000004051cd223 */ /* 0x000fe200000100ff */
[----:B------:R-:W-:-:S05]  /*08d0*/  FADD.FTZ R5, |R25|, -RZ ;  /* 0x800000ff19057221 */ /* 0x000fca0000010200 */
[----:B------:R-:W-:Y:S01]  /*08e0*/  FSETP.GE.AND P4, PT, R5, 0.60000002384185791016, PT ;  /* 0x3f19999a0500780b */ /* 0x000fe20003f86000 */
[----:B------:R-:W-:Y:S01]  /*08f0*/  FADD R26, R6, R26 ;  /* 0x0000001a061a7221 */ /* 0x000fe20000000000 */
[----:B------:R-:W-:Y:S01]  /*0900*/  @P5 LOP3.LUT R4, R29, 0x80000000, R27, 0xf8, !PT ;  /* 0x800000001d045812 */ /* 0x000fe200078ef81b */
[----:B------:R-:W-:-:S10]  /*0910*/  @!P5 FFMA.FTZ R4, R27, R28, R27 ;  /* 0x0000001c1b04d223 */ /* 0x000fd4000001001b */
[----:B------:R-:W-:Y:S05]  /*0920*/  @!P4 BRA `(.L_x_1) ;  /* 0x000000000028c947 */ /* 0x000fea0003800000 */
[C---:B------:R-:W-:Y:S01]  /*0930*/  FMUL R27, R5.reuse, 2.8853900432586669922 ;  /* 0x4038aa3b051b7820 */ /* 0x040fe20000400000 */
[----:B------:R-:W-:Y:S02]  /*0940*/  MOV R29, 0x3f800000 ;  /* 0x3f800000001d7802 */ /* 0x000fe40000000f00 */
[----:B------:R-:W-:-:S03]  /*0950*/  FSETP.GE.AND P4, PT, R5, 9.010913848876953125, PT ;  /* 0x41102cb40500780b */ /* 0x000fc60003f86000 */
[----:B------:R-:W0:Y:S02]  /*0960*/  MUFU.EX2 R27, R27 ;  /* 0x0000001b001b7308 */ /* 0x000e240000000800 */
[----:B0-----:R-:W-:-:S06]  /*0970*/  FADD R28, R27, 1 ;  /* 0x3f8000001b1c7421 */ /* 0x001fcc0000000000 */
[----:B------:R-:W0:Y:S02]  /*0980*/  MUFU.RCP R28, R28 ;  /* 0x0000001c001c7308 */ /* 0x000e240000001000 */
[----:B0-----:R-:W-:-:S05]  /*0990*/  FFMA.FTZ R29, R28, -2, R29 ;  /* 0xc00000001c1d7823 */ /* 0x001fca000001001d */
[----:B------:R-:W-:-:S04]  /*09a0*/  FSEL R29, R29, 1, !P4 ;  /* 0x3f8000001d1d7808 */ /* 0x000fc80006000000 */
[----:B------:R-:W-:Y:S01]  /*09b0*/  LOP3.LUT R5, R29, 0x80000000, R25, 0xf8, !PT ;  /* 0x800000001d057812 */ /* 0x000fe200078ef819 */
[----:B------:R-:W-:Y:S06]  /*09c0*/  BRA `(.L_x_2) ;  /* 0x00000000001c7947 */ /* 0x000fec0003800000 */
.L_x_1:
[----:B------:R-:W-:Y:S01]  /*09d0*/  MOV R5, 0x3c80f082 ;  /* 0x3c80f08200057802 */ /* 0x000fe20000000f00 */
[----:B------:R-:W-:-:S04]  /*09e0*/  FMUL R28, R25, R25 ;  /* 0x00000019191c7220 */ /* 0x000fc80000400000 */
[----:B------:R-:W-:-:S04]  /*09f0*/  FFMA.FTZ R5, R28, R5, -0.052303962409496307373 ;  /* 0xbd563cae1c057423 */ /* 0x000fc80000010005 */
[----:B------:R-:W-:-:S04]  /*0a00*/  FFMA.FTZ R5, R28, R5, 0.1331529766321182251 ;  /* 0x3e0859411c057423 */ /* 0x000fc80000010005 */
[----:B------:R-:W-:-:S04]  /*0a10*/  FFMA.FTZ R5, R28, R5, -0.33332768082618713379 ;  /* 0xbeaaa9ed1c057423 */ /* 0x000fc80000010005 */
[----:B------:R-:W-:-:S04]  /*0a20*/  FFMA.FTZ R28, R28, R5, RZ ;  /* 0x000000051c1c7223 */ /* 0x000fc800000100ff */
[----:B------:R-:W-:-:S07]  /*0a30*/  FFMA.FTZ R5, R25, R28, R25 ;  /* 0x0000001c19057223 */ /* 0x000fce0000010019 */
.L_x_2:
[----:B------:R-:W-:Y:S05]  /*0a40*/  BSYNC B0 ;  /* 0x0000000000007941 */ /* 0x000fea0003800000 */
.L_x_0:
[----:B------:R-:W-:Y:S01]  /*0a50*/  FADD.FTZ R27, |R26|, -RZ ;  /* 0x800000ff1a1b7221 */ /* 0x000fe20000010200 */
[----:B------:R-:W-:Y:S01]  /*0a60*/  BSSY B0, `(.L_x_3) ;  /* 0x0000015000007945 */ /* 0x000fe20003800000 */
[----:B-----5:R-:W-:-:S03]  /*0a70*/  FADD R24, R6, R24 ;  /* 0x0000001806187221 */ /* 0x020fc60000000000 */
[----:B------:R-:W-:-:S13]  /*0a80*/  FSETP.GE.AND P4, PT, R27, 0.60000002384185791016, PT ;  /* 0x3f19999a1b00780b */ /* 0x000fda0003f86000 */
[----:B------:R-:W-:Y:S05]  /*0a90*/  @!P4 BRA `(.L_x_4) ;  /* 0x000000000028c947 */ /* 0x000fea0003800000 */
[C---:B------:R-:W-:Y:S01]  /*0aa0*/  FMUL R25, R27.reuse, 2.8853900432586669922 ;  /* 0x4038aa3b1b197820 */ /* 0x040fe20000400000 */
[----:B------:R-:W-:Y:S01]  /*0ab0*/  HFMA2.MMA R29, -RZ, RZ, 1.875, 0 ;  /* 0x3f800000ff1d7435 */ /* 0x000fe200000001ff */
[----:B------:R-:W-:-:S04]  /*0ac0*/  FSETP.GE.AND P4, PT, R27, 9.010913848876953125, PT ;  /* 0x41102cb41b00780b */ /* 0x000fc80003f86000 */
[----:B------:R-:W0:Y:S02]  /*0ad0*/  MUFU.EX2 R25, R25 ;  /* 0x0000001900197308 */ /* 0x000e240000000800 */
[----:B0-----:R-:W-:-:S06]  /*0ae0*/  FADD R28, R25, 1 ;  /* 0x3f800000191c7421 */ /* 0x001fcc0000000000 */
[----:B------:R-:W0:Y:S02]  /*0af0*/  MUFU.RCP R28, R28 ;  /* 0x0000001c001c7308 */ /* 0x000e240000001000 */
[----:B0-----:R-:W-:-:S05]  /*0b00*/  FFMA.FTZ R6, R28, -2, R29 ;  /* 0xc00000001c067823 */ /* 0x001fca000001001d */
[----:B------:R-:W-:-:S04]  /*0b10*/  FSEL R27, R6, 1, !P4 ;  /* 0x3f800000061b7808 */ /* 0x000fc80006000000 */
[----:B------:R-:W-:Y:S01]  /*0b20*/  LOP3.LUT R6, R27, 0x80000000, R26, 0xf8, !PT ;  /* 0x800000001b067812 */ /* 0x000fe200078ef81a */
[----:B------:R-:W-:Y:S06]  /*0b30*/  BRA `(.L_x_5) ;  /* 0x00000000001c7947 */ /* 0x000fec0003800000 */
.L_x_4:
[----:B------:R-:W-:Y:S01]  /*0b40*/  MOV R6, 0x3c80f082 ;  /* 0x3c80f08200067802 */ /* 0x000fe20000000f00 */
[----:B------:R-:W-:-:S04]  /*0b50*/  FMUL R25, R26, R26 ;  /* 0x0000001a1a197220 */ /* 0x000fc80000400000 */
[----:B------:R-:W-:-:S04]  /*0b60*/  FFMA.FTZ R6, R25, R6, -0.052303962409496307373 ;  /* 0xbd563cae19067423 */ /* 0x000fc80000010006 */
[----:B------:R-:W-:-:S04]  /*0b70*/  FFMA.FTZ R6, R25, R6, 0.1331529766321182251 ;  /* 0x3e08594119067423 */ /* 0x000fc80000010006 */
[----:B------:R-:W-:-:S04]  /*0b80*/  FFMA.FTZ R6, R25, R6, -0.33332768082618713379 ;  /* 0xbeaaa9ed19067423 */ /* 0x000fc80000010006 */
[----:B------:R-:W-:-:S04]  /*0b90*/  FFMA.FTZ R25, R25, R6, RZ ;  /* 0x0000000619197223 */ /* 0x000fc800000100ff */
[----:B------:R-:W-:-:S07]  /*0ba0*/  FFMA.FTZ R6, R26, R25, R26 ;  /* 0x000000191a067223 */ /* 0x000fce000001001a */
.L_x_5:
[----:B------:R-:W-:Y:S05]  /*0bb0*/  BSYNC B0 ;  /* 0x0000000000007941 */ /* 0x000fea0003800000 */
.L_x_3:
[----:B------:R-:W-:Y:S01]  /*0bc0*/  FADD.FTZ R28, |R24|, -RZ ;  /* 0x800000ff181c7221 */ /* 0x000fe20000010200 */
[----:B------:R-:W-:Y:S01]  /*0bd0*/  BSSY B0, `(.L_x_6) ;  /* 0x0000015000007945 */ /* 0x000fe20003800000 */
[----:B------:R-:W-:-:S03]  /*0be0*/  FADD R25, R23, R7 ;  /* 0x0000000717197221 */ /* 0x000fc60000000000 */
        /* <DEDUP_REMOVED lines=12> */
.L_x_7:
[----:B------:R-:W-:Y:S01]  /*0cb0*/  MOV R7, 0x3c80f082 ;  /* 0x3c80f08200077802 */ /* 0x000fe20000000f00 */
[----:B------:R-:W-:-:S04]  /*0cc0*/  FMUL R26, R24, R24 ;  /* 0x00000018181a7220 */ /* 0x000fc80000400000 */
[----:B------:R-:W-:-:S04]  /*0cd0*/  FFMA.FTZ R7, R26, R7, -0.052303962409496307373 ;  /* 0xbd563cae1a077423 */ /* 0x000fc80000010007 */
[----:B------:R-:W-:-:S04]  /*0ce0*/  FFMA.FTZ R7, R26, R7, 0.1331529766321182251 ;  /* 0x3e0859411a077423 */ /* 0x000fc80000010007 */
[----:B------:R-:W-:-:S04]  /*0cf0*/  FFMA.FTZ R7, R26, R7, -0.33332768082618713379 ;  /* 0xbeaaa9ed1a077423 */ /* 0x000fc80000010007 */
[----:B------:R-:W-:-:S04]  /*0d00*/  FFMA.FTZ R7, R26, R7, RZ ;  /* 0x000000071a077223 */ /* 0x000fc800000100ff */
[----:B------:R-:W-:-:S07]  /*0d10*/  FFMA.FTZ R7, R24, R7, R24 ;  /* 0x0000000718077223 */ /* 0x000fce0000010018 */
.L_x_8:
[----:B------:R-:W-:Y:S05]  /*0d20*/  BSYNC B0 ;  /* 0x0000000000007941 */ /* 0x000fea0003800000 */
.L_x_6:
        /* <DEDUP_REMOVED lines=15> */
.L_x_10:
[----:B------:R-:W-:Y:S01]  /*0e20*/  MOV R8, 0x3c80f082 ;  /* 0x3c80f08200087802 */ /* 0x000fe20000000f00 */
[----:B------:R-:W-:-:S04]  /*0e30*/  FMUL R27, R25, R25 ;  /* 0x00000019191b7220 */ /* 0x000fc80000400000 */
[----:B------:R-:W-:-:S04]  /*0e40*/  FFMA.FTZ R8, R27, R8, -0.052303962409496307373 ;  /* 0xbd563cae1b087423 */ /* 0x000fc80000010008 */
[----:B------:R-:W-:-:S04]  /*0e50*/  FFMA.FTZ R8, R27, R8, 0.1331529766321182251 ;  /* 0x3e0859411b087423 */ /* 0x000fc80000010008 */
[----:B------:R-:W-:-:S04]  /*0e60*/  FFMA.FTZ R8, R27, R8, -0.33332768082618713379 ;  /* 0xbeaaa9ed1b087423 */ /* 0x000fc80000010008 */
[----:B------:R-:W-:-:S04]  /*0e70*/  FFMA.FTZ R8, R27, R8, RZ ;  /* 0x000000081b087223 */ /* 0x000fc800000100ff */
[----:B------:R-:W-:-:S07]  /*0e80*/  FFMA.FTZ R8, R25, R8, R25 ;  /* 0x0000000819087223 */ /* 0x000fce0000010019 */
.L_x_11:
[----:B------:R-:W-:Y:S05]  /*0e90*/  BSYNC B0 ;  /* 0x0000000000007941 */ /* 0x000fea0003800000 */
.L_x_9:
        /* <DEDUP_REMOVED lines=15> */
.L_x_13:
[----:B------:R-:W-:Y:S01]  /*0f90*/  MOV R9, 0x3c80f082 ;  /* 0x3c80f08200097802 */ /* 0x000fe20000000f00 */
[----:B------:R-:W-:-:S04]  /*0fa0*/  FMUL R26, R24, R24 ;  /* 0x00000018181a7220 */ /* 0x000fc80000400000 */
[----:B------:R-:W-:-:S04]  /*0fb0*/  FFMA.FTZ R9, R26, R9, -0.052303962409496307373 ;  /* 0xbd563cae1a097423 */ /* 0x000fc80000010009 */
[----:B------:R-:W-:-:S04]  /*0fc0*/  FFMA.FTZ R9, R26, R9, 0.1331529766321182251 ;  /* 0x3e0859411a097423 */ /* 0x000fc80000010009 */
[----:B------:R-:W-:-:S04]  /*0fd0*/  FFMA.FTZ R9, R26, R9, -0.33332768082618713379 ;  /* 0xbeaaa9ed1a097423 */ /* 0x000fc80000010009 */
[----:B------:R-:W-:-:S04]  /*0fe0*/  FFMA.FTZ R9, R26, R9, RZ ;  /* 0x000000091a097223 */ /* 0x000fc800000100ff */
[----:B------:R-:W-:-:S07]  /*0ff0*/  FFMA.FTZ R9, R24, R9, R24 ;  /* 0x0000000918097223 */ /* 0x000fce0000010018 */
.L_x_14:
[----:B------:R-:W-:Y:S05]  /*1000*/  BSYNC B0 ;  /* 0x0000000000007941 */ /* 0x000fea0003800000 */
.L_x_12:
        /* <DEDUP_REMOVED lines=15> */
.L_x_16:
[----:B------:R-:W-:Y:S01]  /*1100*/  MOV R10, 0x3c80f082 ;  /* 0x3c80f082000a7802 */ /* 0x000fe20000000f00 */
[----:B------:R-:W-:-:S04]  /*1110*/  FMUL R27, R25, R25 ;  /* 0x00000019191b7220 */ /* 0x000fc80000400000 */
[----:B------:R-:W-:-:S04]  /*1120*/  FFMA.FTZ R10, R27, R10, -0.052303962409496307373 ;  /* 0xbd563cae1b0a7423 */ /* 0x000fc8000001000a */
[----:B------:R-:W-:-:S04]  /*1130*/  FFMA.FTZ R10, R27, R10, 0.1331529766321182251 ;  /* 0x3e0859411b0a7423 */ /* 0x000fc8000001000a */
[----:B------:R-:W-:-:S04]  /*1140*/  FFMA.FTZ R10, R27, R10, -0.33332768082618713379 ;  /* 0xbeaaa9ed1b0a7423 */ /* 0x000fc8000001000a */
[----:B------:R-:W-:-:S04]  /*1150*/  FFMA.FTZ R10, R27, R10, RZ ;  /* 0x0000000a1b0a7223 */ /* 0x000fc800000100ff */
[----:B------:R-:W-:-:S07]  /*1160*/  FFMA.FTZ R10, R25, R10, R25 ;  /* 0x0000000a190a7223 */ /* 0x000fce0000010019 */
.L_x_17:
[----:B------:R-:W-:Y:S05]  /*1170*/  BSYNC B0 ;  /* 0x0000000000007941 */ /* 0x000fea0003800000 */
.L_x_15:
        /* <DEDUP_REMOVED lines=15> */
.L_x_19:
[----:B------:R-:W-:Y:S01]  /*1270*/  MOV R11, 0x3c80f082 ;  /* 0x3c80f082000b7802 */ /* 0x000fe20000000f00 */
[----:B------:R-:W-:-:S04]  /*1280*/  FMUL R26, R23, R23 ;  /* 0x00000017171a7220 */ /* 0x000fc80000400000 */
[----:B------:R-:W-:-:S04]  /*1290*/  FFMA.FTZ R11, R26, R11, -0.052303962409496307373 ;  /* 0xbd563cae1a0b7423 */ /* 0x000fc8000001000b */
[----:B------:R-:W-:-:S04]  /*12a0*/  FFMA.FTZ R11, R26, R11, 0.1331529766321182251 ;  /* 0x3e0859411a0b7423 */ /* 0x000fc8000001000b */
[----:B------:R-:W-:-:S04]  /*12b0*/  FFMA.FTZ R11, R26, R11, -0.33332768082618713379 ;  /* 0xbeaaa9ed1a0b7423 */ /* 0x000fc8000001000b */
[----:B------:R-:W-:-:S04]  /*12c0*/  FFMA.FTZ R26, R26, R11, RZ ;  /* 0x0000000b1a1a7223 */ /* 0x000fc800000100ff */
[----:B------:R-:W-:-:S07]  /*12d0*/  FFMA.FTZ R11, R23, R26, R23 ;  /* 0x0000001a170b7223 */ /* 0x000fce0000010017 */
.L_x_20:
[----:B------:R-:W-:Y:S05]  /*12e0*/  BSYNC B0 ;  /* 0x0000000000007941 */ /* 0x000fea0003800000 */
.L_x_18:
        /* <DEDUP_REMOVED lines=15> */
.L_x_22:
[----:B------:R-:W-:Y:S01]  /*13e0*/  MOV R12, 0x3c80f082 ;  /* 0x3c80f082000c7802 */ /* 0x000fe20000000f00 */
[----:B------:R-:W-:-:S04]  /*13f0*/  FMUL R25, R24, R24 ;  /* 0x0000001818197220 */ /* 0x000fc80000400000 */
[----:B------:R-:W-:-:S04]  /*1400*/  FFMA.FTZ R12, R25, R12, -0.052303962409496307373 ;  /* 0xbd563cae190c7423 */ /* 0x000fc8000001000c */
[----:B------:R-:W-:-:S04]  /*1410*/  FFMA.FTZ R12, R25, R12, 0.1331529766321182251 ;  /* 0x3e085941190c7423 */ /* 0x000fc8000001000c */
[----:B------:R-:W-:-:S04]  /*1420*/  FFMA.FTZ R12, R25, R12, -0.33332768082618713379 ;  /* 0xbeaaa9ed190c7423 */ /* 0x000fc8000001000c */
[----:B------:R-:W-:-:S04]  /*1430*/  FFMA.FTZ R25, R25, R12, RZ ;  /* 0x0000000c19197223 */ /* 0x000fc800000100ff */
[----:B------:R-:W-:-:S07]  /*1440*/  FFMA.FTZ R12, R24, R25, R24 ;  /* 0x00000019180c7223 */ /* 0x000fce0000010018 */
.L_x_23:
[----:B------:R-:W-:Y:S05]  /*1450*/  BSYNC B0 ;  /* 0x0000000000007941 */ /* 0x000fea0003800000 */
.L_x_21:
        /* <DEDUP_REMOVED lines=15> */
.L_x_25:
[----:B------:R-:W-:Y:S01]  /*1550*/  MOV R13, 0x3c80f082 ;  /* 0x3c80f082000d7802 */ /* 0x000fe20000000f00 */
[----:B------:R-:W-:-:S04]  /*1560*/  FMUL R26, R23, R23 ;  /* 0x00000017171a7220 */ /* 0x000fc80000400000 */
[----:B------:R-:W-:-:S04]  /*1570*/  FFMA.FTZ R13, R26, R13, -0.052303962409496307373 ;  /* 0xbd563cae1a0d7423 */ /* 0x000fc8000001000d */
[----:B------:R-:W-:-:S04]  /*1580*/  FFMA.FTZ R13, R26, R13, 0.1331529766321182251 ;  /* 0x3e0859411a0d7423 */ /* 0x000fc8000001000d */
[----:B------:R-:W-:-:S04]  /*1590*/  FFMA.FTZ R13, R26, R13, -0.33332768082618713379 ;  /* 0xbeaaa9ed1a0d7423 */ /* 0x000fc8000001000d */
[----:B------:R-:W-:-:S04]  /*15a0*/  FFMA.FTZ R26, R26, R13, RZ ;  /* 0x0000000d1a1a7223 */ /* 0x000fc800000100ff */
[----:B------:R-:W-:-:S07]  /*15b0*/  FFMA.FTZ R13, R23, R26, R23 ;  /* 0x0000001a170d7223 */ /* 0x000fce0000010017 */
.L_x_26:
[----:B------:R-:W-:Y:S05]  /*15c0*/  BSYNC B0 ;  /* 0x0000000000007941 */ /* 0x000fea0003800000 */
.L_x_24:
        /* <DEDUP_REMOVED lines=15> */
.L_x_28:
[----:B------:R-:W-:Y:S01]  /*16c0*/  MOV R14, 0x3c80f082 ;  /* 0x3c80f082000e7802 */ /* 0x000fe20000000f00 */
[----:B------:R-:W-:-:S04]  /*16d0*/  FMUL R23, R24, R24 ;  /* 0x0000001818177220 */ /* 0x000fc80000400000 */
[----:B------:R-:W-:-:S04]  /*16e0*/  FFMA.FTZ R14, R23, R14, -0.052303962409496307373 ;  /* 0xbd563cae170e7423 */ /* 0x000fc8000001000e */
[----:B------:R-:W-:-:S04]  /*16f0*/  FFMA.FTZ R14, R23, R14, 0.1331529766321182251 ;  /* 0x3e085941170e7423 */ /* 0x000fc8000001000e */
[----:B------:R-:W-:-:S04]  /*1700*/  FFMA.FTZ R14, R23, R14, -0.33332768082618713379 ;  /* 0xbeaaa9ed170e7423 */ /* 0x000fc8000001000e */
[----:B------:R-:W-:-:S04]  /*1710*/  FFMA.FTZ R23, R23, R14, RZ ;  /* 0x0000000e17177223 */ /* 0x000fc800000100ff */
[----:B------:R-:W-:-:S07]  /*1720*/  FFMA.FTZ R14, R24, R23, R24 ;  /* 0x00000017180e7223 */ /* 0x000fce0000010018 */
.L_x_29:
[----:B------:R-:W-:Y:S05]  /*1730*/  BSYNC B0 ;  /* 0x0000000000007941 */ /* 0x000fea0003800000 */
.L_x_27:
        /* <DEDUP_REMOVED lines=15> */
.L_x_31:
[----:B------:R-:W-:Y:S01]  /*1830*/  MOV R15, 0x3c80f082 ;  /* 0x3c80f082000f7802 */ /* 0x000fe20000000f00 */
[----:B------:R-:W-:-:S04]  /*1840*/  FMUL R24, R22, R22 ;  /* 0x0000001616187220 */ /* 0x000fc80000400000 */
[----:B------:R-:W-:-:S04]  /*1850*/  FFMA.FTZ R15, R24, R15, -0.052303962409496307373 ;  /* 0xbd563cae180f7423 */ /* 0x000fc8000001000f */
[----:B------:R-:W-:-:S04]  /*1860*/  FFMA.FTZ R15, R24, R15, 0.1331529766321182251 ;  /* 0x3e085941180f7423 */ /* 0x000fc8000001000f */
[----:B------:R-:W-:-:S04]  /*1870*/  FFMA.FTZ R15, R24, R15, -0.33332768082618713379 ;  /* 0xbeaaa9ed180f7423 */ /* 0x000fc8000001000f */
[----:B------:R-:W-:-:S04]  /*1880*/  FFMA.FTZ R15, R24, R15, RZ ;  /* 0x0000000f180f7223 */ /* 0x000fc800000100ff */
[----:B------:R-:W-:-:S07]  /*1890*/  FFMA.FTZ R15, R22, R15, R22 ;  /* 0x0000000f160f7223 */ /* 0x000fce0000010016 */
.L_x_32:
[----:B------:R-:W-:Y:S05]  /*18a0*/  BSYNC B0 ;  /* 0x0000000000007941 */ /* 0x000fea0003800000 */
.L_x_30:
        /* <DEDUP_REMOVED lines=15> */
.L_x_34:
[----:B------:R-:W-:Y:S01]  /*19a0*/  MOV R16, 0x3c80f082 ;  /* 0x3c80f08200107802 */ /* 0x000fe20000000f00 */
[----:B------:R-:W-:-:S04]  /*19b0*/  FMUL R25, R23, R23 ;  /* 0x0000001717197220 */ /* 0x000fc80000400000 */
[----:B------:R-:W-:-:S04]  /*19c0*/  FFMA.FTZ R16, R25, R16, -0.052303962409496307373 ;  /* 0xbd563cae19107423 */ /* 0x000fc80000010010 */
[----:B------:R-:W-:-:S04]  /*19d0*/  FFMA.FTZ R16, R25, R16, 0.1331529766321182251 ;  /* 0x3e08594119107423 */ /* 0x000fc80000010010 */
[----:B------:R-:W-:-:S04]  /*19e0*/  FFMA.FTZ R16, R25, R16, -0.33332768082618713379 ;  /* 0xbeaaa9ed19107423 */ /* 0x000fc80000010010 */
[----:B------:R-:W-:-:S04]  /*19f0*/  FFMA.FTZ R16, R25, R16, RZ ;  /* 0x0000001019107223 */ /* 0x000fc800000100ff */
[----:B------:R-:W-:-:S07]  /*1a00*/  FFMA.FTZ R16, R23, R16, R23 ;  /* 0x0000001017107223 */ /* 0x000fce0000010017 */
.L_x_35:
[----:B------:R-:W-:Y:S05]  /*1a10*/  BSYNC B0 ;  /* 0x0000000000007941 */ /* 0x000fea0003800000 */
.L_x_33:
        /* <DEDUP_REMOVED lines=15> */
.L_x_37:
[----:B------:R-:W-:Y:S01]  /*1b10*/  MOV R17, 0x3c80f082 ;  /* 0x3c80f08200117802 */ /* 0x000fe20000000f00 */
[----:B------:R-:W-:-:S04]  /*1b20*/  FMUL R24, R22, R22 ;  /* 0x0000001616187220 */ /* 0x000fc80000400000 */
[----:B------:R-:W-:-:S04]  /*1b30*/  FFMA.FTZ R17, R24, R17, -0.052303962409496307373 ;  /* 0xbd563cae18117423 */ /* 0x000fc80000010011 */
[----:B------:R-:W-:-:S04]  /*1b40*/  FFMA.FTZ R17, R24, R17, 0.1331529766321182251 ;  /* 0x3e08594118117423 */ /* 0x000fc80000010011 */
[----:B------:R-:W-:-:S04]  /*1b50*/  FFMA.FTZ R17, R24, R17, -0.33332768082618713379 ;  /* 0xbeaaa9ed18117423 */ /* 0x000fc80000010011 */
[----:B------:R-:W-:-:S04]  /*1b60*/  FFMA.FTZ R17, R24, R17, RZ ;  /* 0x0000001118117223 */ /* 0x000fc800000100ff */
[----:B------:R-:W-:-:S07]  /*1b70*/  FFMA.FTZ R17, R22, R17, R22 ;  /* 0x0000001116117223 */ /* 0x000fce0000010016 */
.L_x_38:
[----:B------:R-:W-:Y:S05]  /*1b80*/  BSYNC B0 ;  /* 0x0000000000007941 */ /* 0x000fea0003800000 */
.L_x_36:
        /* <DEDUP_REMOVED lines=15> */
.L_x_40:
[----:B------:R-:W-:Y:S01]  /*1c80*/  MOV R18, 0x3c80f082 ;  /* 0x3c80f08200127802 */ /* 0x000fe20000000f00 */
[----:B------:R-:W-:-:S04]  /*1c90*/  FMUL R19, R23, R23 ;  /* 0x0000001717137220 */ /* 0x000fc80000400000 */
[----:B------:R-:W-:-:S04]  /*1ca0*/  FFMA.FTZ R18, R19, R18, -0.052303962409496307373 ;  /* 0xbd563cae13127423 */ /* 0x000fc80000010012 */
[----:B------:R-:W-:-:S04]  /*1cb0*/  FFMA.FTZ R18, R19, R18, 0.1331529766321182251 ;  /* 0x3e08594113127423 */ /* 0x000fc80000010012 */
[----:B------:R-:W-:-:S04]  /*1cc0*/  FFMA.FTZ R18, R19, R18, -0.33332768082618713379 ;  /* 0xbeaaa9ed13127423 */ /* 0x000fc80000010012 */
[----:B------:R-:W-:-:S04]  /*1cd0*/  FFMA.FTZ R18, R19, R18, RZ ;  /* 0x0000001213127223 */ /* 0x000fc800000100ff */
[----:B------:R-:W-:-:S07]  /*1ce0*/  FFMA.FTZ R18, R23, R18, R23 ;  /* 0x0000001217127223 */ /* 0x000fce0000010017 */
.L_x_41:
[----:B------:R-:W-:Y:S05]  /*1cf0*/  BSYNC B0 ;  /* 0x0000000000007941 */ /* 0x000fea0003800000 */
.L_x_39:
[----:B------:R-:W-:Y:S01]  /*1d00*/  FADD.FTZ R25, |R22|, -RZ ;  /* 0x800000ff16197221 */ /* 0x000fe20000010200 */
[----:B------:R-:W-:Y:S04]  /*1d10*/  BSSY B0, `(.L_x_42) ;  /* 0x0000014000007945 */ /* 0x000fe80003800000 */
        /* <DEDUP_REMOVED lines=12> */
.L_x_43:
[----:B------:R-:W-:Y:S01]  /*1de0*/  MOV R19, 0x3c80f082 ;  /* 0x3c80f08200137802 */ /* 0x000fe20000000f00 */
[----:B------:R-:W-:-:S04]  /*1df0*/  FMUL R24, R22, R22 ;  /* 0x0000001616187220 */ /* 0x000fc80000400000 */
[----:B------:R-:W-:-:S04]  /*1e00*/  FFMA.FTZ R19, R24, R19, -0.052303962409496307373 ;  /* 0xbd563cae18137423 */ /* 0x000fc80000010013 */
[----:B------:R-:W-:-:S04]  /*1e10*/  FFMA.FTZ R19, R24, R19, 0.1331529766321182251 ;  /* 0x3e08594118137423 */ /* 0x000fc80000010013 */
[----:B------:R-:W-:-:S04]  /*1e20*/  FFMA.FTZ R19, R24, R19, -0.33332768082618713379 ;  /* 0xbeaaa9ed18137423 */ /* 0x000fc80000010013 */
[----:B------:R-:W-:-:S04]  /*1e30*/  FFMA.FTZ R19, R24, R19, RZ ;  /* 0x0000001318137223 */ /* 0x000fc800000100ff */
[----:B------:R-:W-:-:S07]  /*1e40*/  FFMA.FTZ R19, R22, R19, R22 ;  /* 0x0000001316137223 */ /* 0x000fce0000010016 */
.L_x_44:
[----:B------:R-:W-:Y:S05]  /*1e50*/  BSYNC B0 ;  /* 0x0000000000007941 */ /* 0x000fea0003800000 */
.L_x_42:
[----:B------:R-:W0:Y:S01]  /*1e60*/  LDC.64 R22, c[0x0][0x220] ;  /* 0x00008800ff167b82 */ /* 0x000e220000000a00 */
[-C--:B------:R-:W-:Y:S02]  /*1e70*/  LEA R25, R0, R2.reuse, 0x10 ;  /* 0x0000000200197211 */ /* 0x080fe400078e80ff */
[-C--:B------:R-:W-:Y:S02]  /*1e80*/  LEA R27, R3, R2.reuse, 0x10 ;  /* 0x00000002031b7211 */ /* 0x080fe400078e80ff */
[-C--:B------:R-:W-:Y:S02]  /*1e90*/  LEA R29, R20, R2.reuse, 0x10 ;  /* 0x00000002141d7211 */ /* 0x080fe400078e80ff */
[----:B------:R-:W-:Y:S01]  /*1ea0*/  LEA R0, R21, R2, 0x10 ;  /* 0x0000000215007211 */ /* 0x000fe200078e80ff */
[----:B0-----:R-:W-:-:S04]  /*1eb0*/  IMAD.WIDE R2, R25, 0x4, R22 ;  /* 0x0000000419027825 */ /* 0x001fc800078e0216 */
[--C-:B------:R-:W-:Y:S01]  /*1ec0*/  IMAD.WIDE R20, R27, 0x4, R22.reuse ;  /* 0x000000041b147825 */ /* 0x100fe200078e0216 */
[----:B------:R0:W-:Y:S03]  /*1ed0*/  @!P0 STG.E.128 desc[UR6][R2.64], R4 ;  /* 0x0000000402008986 */ /* 0x0001e6000c101d06 */
[--C-:B------:R-:W-:Y:S01]  /*1ee0*/  IMAD.WIDE R24, R29, 0x4, R22.reuse ;  /* 0x000000041d187825 */ /* 0x100fe200078e0216 */
[----:B------:R0:W-:Y:S03]  /*1ef0*/  @!P1 STG.E.128 desc[UR6][R20.64], R8 ;  /* 0x0000000814009986 */ /* 0x0001e6000c101d06 */
[----:B------:R-:W-:Y:S01]  /*1f00*/  IMAD.WIDE R22, R0, 0x4, R22 ;  /* 0x0000000400167825 */ /* 0x000fe200078e0216 */
[----:B------:R0:W-:Y:S01]  /*1f10*/  @!P2 STG.E.128 desc[UR6][R24.64], R12 ;  /* 0x0000000c1800a986 */ /* 0x0001e2000c101d06 */
[----:B------:R-:W-:Y:S05]  /*1f20*/  @P3 EXIT ;  /* 0x000000000000394d */ /* 0x000fea0003800000 */
[----:B------:R-:W-:Y:S01]  /*1f30*/  STG.E.128 desc[UR6][R22.64], R16 ;  /* 0x0000001016007986 */ /* 0x000fe2000c101d06 */
[----:B------:R-:W-:Y:S05]  /*1f40*/  EXIT ;  /* 0x000000000000794d */ /* 0x000fea0003800000 */
.L_x_45:
[----:B------:R-:W-:-:S00]  /*1f50*/  BRA `(.L_x_45) ;  /* 0xfffffffc00fc7947 */ /* 0x000fc0000383ffff */
[----:B------:R-:W-:-:S00]  /*1f60*/  NOP ;  /* 0x0000000000007918 */ /* 0x000fc00000000000 */
        /* <DEDUP_REMOVED lines=9> */
.L_x_46:


//--------------------- .nv.global.init           --------------------------
	.section	.nv.global.init,"aw",@progbits
.nv.global.init:
	.type		_$_str,@object
	.size		_$_str,(.L_0 - _$_str)
_$_str:
        /*0000*/ 	.byte	0x5f, 0x5f, 0x43, 0x55, 0x44, 0x41, 0x5f, 0x46, 0x54, 0x5a, 0x00
.L_0:


//--------------------- .nv.constant0.triton_poi_fused_convolution_tanh_26 --------------------------
	.section	.nv.constant0.triton_poi_fused_convolution_tanh_26,"a",@progbits
	.sectionflags	@""
	.align	4
.nv.constant0.triton_poi_fused_convolution_tanh_26:
	.zero		560
